//
// Generated by NVIDIA NVVM Compiler
//
// Compiler Build ID: CL-36424714
// Cuda compilation tools, release 13.0, V13.0.88
// Based on NVVM 20.0.0
//

.version 9.0
.target sm_100
.address_size 64

	// .globl	default_function_kernel_4

.visible .entry default_function_kernel_4(
	.param .u64 .ptr .align 1 default_function_kernel_4_param_0,
	.param .u64 .ptr .align 1 default_function_kernel_4_param_1,
	.param .u64 .ptr .align 1 default_function_kernel_4_param_2
)
.maxntid 32
{
	.reg .pred 	%p<15>;
	.reg .b32 	%r<25>;
	.reg .b32 	%f<48>;
	.reg .b64 	%rd<12>;

	ld.param.u64 	%rd1, [default_function_kernel_4_param_0];
	ld.param.u64 	%rd2, [default_function_kernel_4_param_1];
	ld.param.u64 	%rd3, [default_function_kernel_4_param_2];
	cvta.to.global.u64 	%rd4, %rd3;
	cvta.to.global.u64 	%rd5, %rd2;
	mov.u32 	%r12, %ctaid.x;
	shl.b32 	%r13, %r12, 5;
	mov.u32 	%r14, %tid.x;
	or.b32  	%r1, %r13, %r14;
	mul.wide.u32 	%rd6, %r1, 4;
	add.s64 	%rd7, %rd5, %rd6;
	ld.global.nc.f32 	%f1, [%rd7];
	add.s64 	%rd8, %rd4, %rd6;
	ld.global.nc.f32 	%f20, [%rd8];
	abs.f32 	%f2, %f20;
	abs.f32 	%f47, %f1;
	setp.lt.f32 	%p1, %f47, %f2;
	@%p1 bra 	$L__BB0_12;
	mul.f32 	%f4, %f2, 0f4B000000;
	setp.gtu.f32 	%p2, %f47, %f4;
	@%p2 bra 	$L__BB0_8;
	div.approx.f32 	%f21, %f47, %f2;
	cvt.rzi.f32.f32 	%f45, %f21;
	neg.f32 	%f6, %f2;
	fma.rn.f32 	%f7, %f6, %f45, %f47;
	mov.b32 	%r2, %f7;
	mov.b32 	%r15, %f2;
	setp.lt.u32 	%p3, %r2, %r15;
	@%p3 bra 	$L__BB0_7;
	setp.lt.u32 	%p4, %r2, -2147483647;
	@%p4 bra 	$L__BB0_5;
	add.f32 	%f26, %f45, 0fBF800000;
	setp.lt.f32 	%p7, %f7, %f6;
	add.f32 	%f27, %f26, 0fBF800000;
	selp.f32 	%f45, %f27, %f26, %p7;
	bra.uni 	$L__BB0_7;
$L__BB0_5:
	add.f32 	%f45, %f45, 0f3F800000;
	add.f32 	%f22, %f2, %f2;
	setp.ltu.f32 	%p5, %f7, %f22;
	@%p5 bra 	$L__BB0_7;
	add.f32 	%f23, %f45, 0f3F800000;
	fma.rn.f32 	%f24, %f2, 0fC0400000, %f7;
	setp.ge.f32 	%p6, %f24, 0f00000000;
	add.f32 	%f25, %f23, 0f3F800000;
	selp.f32 	%f45, %f25, %f23, %p6;
$L__BB0_7:
	fma.rn.f32 	%f47, %f6, %f45, %f47;
	bra.uni 	$L__BB0_12;
$L__BB0_8:
	mov.b32 	%r3, %f47;
	mov.b32 	%r16, %f4;
	and.b32  	%r4, %r16, -8388608;
	and.b32  	%r17, %r3, 8388607;
	or.b32  	%r23, %r17, 1065353216;
	and.b32  	%r18, %r16, 8388607;
	or.b32  	%r6, %r18, 1065353216;
	mov.b32 	%f46, %r23;
	sub.s32 	%r19, %r3, %r4;
	add.s32 	%r20, %r19, 192937984;
	and.b32  	%r24, %r20, -8388608;
	setp.eq.s32 	%p8, %r24, 0;
	@%p8 bra 	$L__BB0_11;
	mov.b32 	%f28, %r6;
	rcp.approx.ftz.f32 	%f14, %f28;
	neg.f32 	%f15, %f28;
$L__BB0_10:
	min.u32 	%r21, %r24, 192937984;
	add.s32 	%r22, %r23, %r21;
	mov.b32 	%f29, %r22;
	mul.f32 	%f30, %f14, %f29;
	fma.rn.f32 	%f31, %f15, %f30, %f29;
	fma.rn.f32 	%f32, %f31, %f14, %f30;
	fma.rn.f32 	%f33, %f15, %f32, %f29;
	fma.rz.f32 	%f34, %f33, %f14, %f32;
	cvt.rzi.f32.f32 	%f35, %f34;
	fma.rn.f32 	%f46, %f15, %f35, %f29;
	sub.s32 	%r24, %r24, %r21;
	mov.b32 	%r23, %f46;
	setp.ne.s32 	%p9, %r24, 0;
	setp.ne.s32 	%p10, %r23, 0;
	and.pred  	%p11, %p9, %p10;
	@%p11 bra 	$L__BB0_10;
$L__BB0_11:
	mov.b32 	%f37, %r4;
	setp.leu.f32 	%p12, %f2, 0f00000000;
	setp.gt.u32 	%p13, %r3, 2139095039;
	selp.f32 	%f38, 0f7FFFFFFF, %f37, %p13;
	selp.f32 	%f39, 0f7FFFFFFF, %f38, %p12;
	mul.f32 	%f40, %f46, 0f34000000;
	mul.f32 	%f47, %f39, %f40;
$L__BB0_12:
	cvta.to.global.u64 	%rd9, %rd1;
	abs.f32 	%f41, %f47;
	setp.nan.f32 	%p14, %f41, %f41;
	copysign.f32 	%f42, %f1, %f47;
	selp.f32 	%f43, %f47, %f42, %p14;
	cos.approx.f32 	%f44, %f43;
	add.s64 	%rd11, %rd9, %rd6;
	st.global.f32 	[%rd11], %f44;
	ret;

}
	// .globl	default_function_kernel_1
.visible .entry default_function_kernel_1(
	.param .u64 .ptr .align 1 default_function_kernel_1_param_0,
	.param .u64 .ptr .align 1 default_function_kernel_1_param_1
)
.maxntid 2
{
	.reg .b32 	%r<5>;
	.reg .b32 	%f<4>;
	.reg .b64 	%rd<8>;

	ld.param.u64 	%rd1, [default_function_kernel_1_param_0];
	ld.param.u64 	%rd2, [default_function_kernel_1_param_1];
	cvta.to.global.u64 	%rd3, %rd1;
	cvta.to.global.u64 	%rd4, %rd2;
	mov.u32 	%r1, %ctaid.x;
	shl.b32 	%r2, %r1, 1;
	mov.u32 	%r3, %tid.x;
	or.b32  	%r4, %r2, %r3;
	mul.wide.u32 	%rd5, %r4, 4;
	add.s64 	%rd6, %rd4, %rd5;
	ld.global.nc.f32 	%f1, [%rd6];
	cvt.rpi.f32.f32 	%f2, %f1;
	add.f32 	%f3, %f1, %f2;
	add.s64 	%rd7, %rd3, %rd5;
	st.global.f32 	[%rd7], %f3;
	ret;

}
	// .globl	default_function_kernel_2
.visible .entry default_function_kernel_2(
	.param .u64 .ptr .align 1 default_function_kernel_2_param_0,
	.param .u64 .ptr .align 1 default_function_kernel_2_param_1,
	.param .u64 .ptr .align 1 default_function_kernel_2_param_2
)
.maxntid 32
{
	.reg .b32 	%r<5>;
	.reg .b32 	%f<4>;
	.reg .b64 	%rd<11>;

	ld.param.u64 	%rd1, [default_function_kernel_2_param_0];
	ld.param.u64 	%rd2, [default_function_kernel_2_param_1];
	ld.param.u64 	%rd3, [default_function_kernel_2_param_2];
	cvta.to.global.u64 	%rd4, %rd1;
	cvta.to.global.u64 	%rd5, %rd3;
	cvta.to.global.u64 	%rd6, %rd2;
	mov.u32 	%r1, %ctaid.x;
	shl.b32 	%r2, %r1, 5;
	mov.u32 	%r3, %tid.x;
	or.b32  	%r4, %r2, %r3;
	mul.wide.u32 	%rd7, %r4, 4;
	add.s64 	%rd8, %rd6, %rd7;
	ld.global.nc.f32 	%f1, [%rd8];
	add.s64 	%rd9, %rd5, %rd7;
	ld.global.nc.f32 	%f2, [%rd9];
	mul.f32 	%f3, %f1, %f2;
	add.s64 	%rd10, %rd4, %rd7;
	st.global.f32 	[%rd10], %f3;
	ret;

}
	// .globl	default_function_kernel
.visible .entry default_function_kernel(
	.param .u64 .ptr .align 1 default_function_kernel_param_0,
	.param .u64 .ptr .align 1 default_function_kernel_param_1
)
.maxntid 32
{
	.reg .b32 	%r<5>;
	.reg .b32 	%f<4>;
	.reg .b64 	%rd<8>;

	ld.param.u64 	%rd1, [default_function_kernel_param_0];
	ld.param.u64 	%rd2, [default_function_kernel_param_1];
	cvta.to.global.u64 	%rd3, %rd1;
	cvta.to.global.u64 	%rd4, %rd2;
	mov.u32 	%r1, %ctaid.x;
	shl.b32 	%r2, %r1, 5;
	mov.u32 	%r3, %tid.x;
	or.b32  	%r4, %r2, %r3;
	mul.wide.u32 	%rd5, %r4, 4;
	add.s64 	%rd6, %rd4, %rd5;
	ld.global.nc.f32 	%f1, [%rd6];
	cvt.rpi.f32.f32 	%f2, %f1;
	cos.approx.f32 	%f3, %f2;
	add.s64 	%rd7, %rd3, %rd5;
	st.global.f32 	[%rd7], %f3;
	ret;

}
	// .globl	default_function_kernel_3
.visible .entry default_function_kernel_3(
	.param .u64 .ptr .align 1 default_function_kernel_3_param_0,
	.param .u64 .ptr .align 1 default_function_kernel_3_param_1,
	.param .u64 .ptr .align 1 default_function_kernel_3_param_2
)
.maxntid 8
{
	.reg .pred 	%p<17>;
	.reg .b32 	%r<25>;
	.reg .b32 	%f<65>;
	.reg .b64 	%rd<12>;

	ld.param.u64 	%rd1, [default_function_kernel_3_param_0];
	ld.param.u64 	%rd2, [default_function_kernel_3_param_1];
	ld.param.u64 	%rd3, [default_function_kernel_3_param_2];
	cvta.to.global.u64 	%rd4, %rd3;
	cvta.to.global.u64 	%rd5, %rd2;
	mov.u32 	%r12, %ctaid.x;
	shl.b32 	%r13, %r12, 3;
	mov.u32 	%r14, %tid.x;
	or.b32  	%r1, %r13, %r14;
	mul.wide.u32 	%rd6, %r1, 4;
	add.s64 	%rd7, %rd5, %rd6;
	ld.global.nc.f32 	%f1, [%rd7];
	add.s64 	%rd8, %rd4, %rd6;
	ld.global.nc.f32 	%f20, [%rd8];
	abs.f32 	%f2, %f20;
	abs.f32 	%f64, %f1;
	setp.lt.f32 	%p1, %f64, %f2;
	@%p1 bra 	$L__BB4_12;
	mul.f32 	%f4, %f2, 0f4B000000;
	setp.gtu.f32 	%p2, %f64, %f4;
	@%p2 bra 	$L__BB4_8;
	div.approx.f32 	%f21, %f64, %f2;
	cvt.rzi.f32.f32 	%f62, %f21;
	neg.f32 	%f6, %f2;
	fma.rn.f32 	%f7, %f6, %f62, %f64;
	mov.b32 	%r2, %f7;
	mov.b32 	%r15, %f2;
	setp.lt.u32 	%p3, %r2, %r15;
	@%p3 bra 	$L__BB4_7;
	setp.lt.u32 	%p4, %r2, -2147483647;
	@%p4 bra 	$L__BB4_5;
	add.f32 	%f26, %f62, 0fBF800000;
	setp.lt.f32 	%p7, %f7, %f6;
	add.f32 	%f27, %f26, 0fBF800000;
	selp.f32 	%f62, %f27, %f26, %p7;
	bra.uni 	$L__BB4_7;
$L__BB4_5:
	add.f32 	%f62, %f62, 0f3F800000;
	add.f32 	%f22, %f2, %f2;
	setp.ltu.f32 	%p5, %f7, %f22;
	@%p5 bra 	$L__BB4_7;
	add.f32 	%f23, %f62, 0f3F800000;
	fma.rn.f32 	%f24, %f2, 0fC0400000, %f7;
	setp.ge.f32 	%p6, %f24, 0f00000000;
	add.f32 	%f25, %f23, 0f3F800000;
	selp.f32 	%f62, %f25, %f23, %p6;
$L__BB4_7:
	fma.rn.f32 	%f64, %f6, %f62, %f64;
	bra.uni 	$L__BB4_12;
$L__BB4_8:
	mov.b32 	%r3, %f64;
	mov.b32 	%r16, %f4;
	and.b32  	%r4, %r16, -8388608;
	and.b32  	%r17, %r3, 8388607;
	or.b32  	%r23, %r17, 1065353216;
	and.b32  	%r18, %r16, 8388607;
	or.b32  	%r6, %r18, 1065353216;
	mov.b32 	%f63, %r23;
	sub.s32 	%r19, %r3, %r4;
	add.s32 	%r20, %r19, 192937984;
	and.b32  	%r24, %r20, -8388608;
	setp.eq.s32 	%p8, %r24, 0;
	@%p8 bra 	$L__BB4_11;
	mov.b32 	%f28, %r6;
	rcp.approx.ftz.f32 	%f14, %f28;
	neg.f32 	%f15, %f28;
$L__BB4_10:
	min.u32 	%r21, %r24, 192937984;
	add.s32 	%r22, %r23, %r21;
	mov.b32 	%f29, %r22;
	mul.f32 	%f30, %f14, %f29;
	fma.rn.f32 	%f31, %f15, %f30, %f29;
	fma.rn.f32 	%f32, %f31, %f14, %f30;
	fma.rn.f32 	%f33, %f15, %f32, %f29;
	fma.rz.f32 	%f34, %f33, %f14, %f32;
	cvt.rzi.f32.f32 	%f35, %f34;
	fma.rn.f32 	%f63, %f15, %f35, %f29;
	sub.s32 	%r24, %r24, %r21;
	mov.b32 	%r23, %f63;
	setp.ne.s32 	%p9, %r24, 0;
	setp.ne.s32 	%p10, %r23, 0;
	and.pred  	%p11, %p9, %p10;
	@%p11 bra 	$L__BB4_10;
$L__BB4_11:
	mov.b32 	%f37, %r4;
	setp.leu.f32 	%p12, %f2, 0f00000000;
	setp.gt.u32 	%p13, %r3, 2139095039;
	selp.f32 	%f38, 0f7FFFFFFF, %f37, %p13;
	selp.f32 	%f39, 0f7FFFFFFF, %f38, %p12;
	mul.f32 	%f40, %f63, 0f34000000;
	mul.f32 	%f64, %f39, %f40;
$L__BB4_12:
	cvta.to.global.u64 	%rd9, %rd1;
	abs.f32 	%f41, %f64;
	setp.nan.f32 	%p14, %f41, %f41;
	copysign.f32 	%f42, %f1, %f64;
	selp.f32 	%f43, %f64, %f42, %p14;
	abs.f32 	%f44, %f43;
	setp.gt.f32 	%p15, %f44, 0f3F800000;
	rcp.approx.ftz.f32 	%f45, %f44;
	selp.f32 	%f46, %f45, %f44, %p15;
	mul.f32 	%f47, %f46, %f46;
	fma.rn.f32 	%f48, %f47, 0f3B2090AA, 0fBC6BE14F;
	fma.rn.f32 	%f49, %f48, %f47, 0f3D23397E;
	fma.rn.f32 	%f50, %f49, %f47, 0fBD948A7A;
	fma.rn.f32 	%f51, %f50, %f47, 0f3DD76B21;
	fma.rn.f32 	%f52, %f51, %f47, 0fBE111E88;
	fma.rn.f32 	%f53, %f52, %f47, 0f3E4CAF60;
	fma.rn.f32 	%f54, %f53, %f47, 0fBEAAAA27;
	mul.f32 	%f55, %f47, %f54;
	fma.rn.f32 	%f56, %f55, %f46, %f46;
	neg.f32 	%f57, %f56;
	fma.rn.f32 	%f58, 0f3F6EE581, 0f3FD774EB, %f57;
	selp.f32 	%f59, %f58, %f56, %p15;
	setp.num.f32 	%p16, %f44, %f44;
	copysign.f32 	%f60, %f43, %f59;
	selp.f32 	%f61, %f60, %f59, %p16;
	add.s64 	%rd11, %rd9, %rd6;
	st.global.f32 	[%rd11], %f61;
	ret;

}


// ===== COMPILED SASS (sm_100) =====

	.target	sm_100

	.elftype	@"ET_EXEC"


//--------------------- .note.nv.tkinfo           --------------------------
	.section	.note.nv.tkinfo,"",@"SHT_NOTE"
	.sectionflags	@"SHF_NOTE_NV_TKINFO"
	.tkinfo
        /*0018*/ 	.word	0x00000002
        /*0030*/ 	.string	""
        /*0030*/ 	.string	"ptxas"
        /*0030*/ 	.string	"Cuda compilation tools, release 13.0, V13.0.88"
        /*0030*/ 	.string	"Build cuda_13.0.r13.0/compiler.36424714_0"
        /*0030*/ 	.string	"-arch sm_100 -m 64 "



//--------------------- .note.nv.cuinfo           --------------------------
	.section	.note.nv.cuinfo,"",@"SHT_NOTE"
	.sectionflags	@"SHF_NOTE_NV_CUINFO"
        /*0018*/ 	.short	0x0002
        /*001a*/ 	.short	0x0064
        /*001c*/ 	.short	0x0082
	.zero		2


//--------------------- .nv.info                  --------------------------
	.section	.nv.info,"",@"SHT_CUDA_INFO"
	.align	4


	//----- nvinfo : EIATTR_REGCOUNT
	.align		4
        /*0000*/ 	.byte	0x04, 0x2f
        /*0002*/ 	.short	(.L_1 - .L_0)
	.align		4
.L_0:
        /*0004*/ 	.word	index@(default_function_kernel_4)
        /*0008*/ 	.word	0x0000000e


	//----- nvinfo : EIATTR_FRAME_SIZE
	.align		4
.L_1:
        /*000c*/ 	.byte	0x04, 0x11
        /*000e*/ 	.short	(.L_3 - .L_2)
	.align		4
.L_2:
        /*0010*/ 	.word	index@(default_function_kernel_4)
        /*0014*/ 	.word	0x00000000


	//----- nvinfo : EIATTR_REGCOUNT
	.align		4
.L_3:
        /*0018*/ 	.byte	0x04, 0x2f
        /*001a*/ 	.short	(.L_5 - .L_4)
	.align		4
.L_4:
        /*001c*/ 	.word	index@(default_function_kernel_1)
        /*0020*/ 	.word	0x0000000c


	//----- nvinfo : EIATTR_FRAME_SIZE
	.align		4
.L_5:
        /*0024*/ 	.byte	0x04, 0x11
        /*0026*/ 	.short	(.L_7 - .L_6)
	.align		4
.L_6:
        /*0028*/ 	.word	index@(default_function_kernel_1)
        /*002c*/ 	.word	0x00000000


	//----- nvinfo : EIATTR_REGCOUNT
	.align		4
.L_7:
        /*0030*/ 	.byte	0x04, 0x2f
        /*0032*/ 	.short	(.L_9 - .L_8)
	.align		4
.L_8:
        /*0034*/ 	.word	index@(default_function_kernel_2)
        /*0038*/ 	.word	0x0000000c


	//----- nvinfo : EIATTR_FRAME_SIZE
	.align		4
.L_9:
        /*003c*/ 	.byte	0x04, 0x11
        /*003e*/ 	.short	(.L_11 - .L_10)
	.align		4
.L_10:
        /*0040*/ 	.word	index@(default_function_kernel_2)
        /*0044*/ 	.word	0x00000000


	//----- nvinfo : EIATTR_REGCOUNT
	.align		4
.L_11:
        /*0048*/ 	.byte	0x04, 0x2f
        /*004a*/ 	.short	(.L_13 - .L_12)
	.align		4
.L_12:
        /*004c*/ 	.word	index@(default_function_kernel)
        /*0050*/ 	.word	0x0000000c


	//----- nvinfo : EIATTR_FRAME_SIZE
	.align		4
.L_13:
        /*0054*/ 	.byte	0x04, 0x11
        /*0056*/ 	.short	(.L_15 - .L_14)
	.align		4
.L_14:
        /*0058*/ 	.word	index@(default_function_kernel)
        /*005c*/ 	.word	0x00000000


	//----- nvinfo : EIATTR_REGCOUNT
	.align		4
.L_15:
        /*0060*/ 	.byte	0x04, 0x2f
        /*0062*/ 	.short	(.L_17 - .L_16)
	.align		4
.L_16:
        /*0064*/ 	.word	index@(default_function_kernel_3)
        /*0068*/ 	.word	0x0000000d


	//----- nvinfo : EIATTR_FRAME_SIZE
	.align		4
.L_17:
        /*006c*/ 	.byte	0x04, 0x11
        /*006e*/ 	.short	(.L_19 - .L_18)
	.align		4
.L_18:
        /*0070*/ 	.word	index@(default_function_kernel_3)
        /*0074*/ 	.word	0x00000000


	//----- nvinfo : EIATTR_MIN_STACK_SIZE
	.align		4
.L_19:
        /*0078*/ 	.byte	0x04, 0x12
        /*007a*/ 	.short	(.L_21 - .L_20)
	.align		4
.L_20:
        /*007c*/ 	.word	index@(default_function_kernel_3)
        /*0080*/ 	.word	0x00000000


	//----- nvinfo : EIATTR_MIN_STACK_SIZE
	.align		4
.L_21:
        /*0084*/ 	.byte	0x04, 0x12
        /*0086*/ 	.short	(.L_23 - .L_22)
	.align		4
.L_22:
        /*0088*/ 	.word	index@(default_function_kernel)
        /*008c*/ 	.word	0x00000000


	//----- nvinfo : EIATTR_MIN_STACK_SIZE
	.align		4
.L_23:
        /*0090*/ 	.byte	0x04, 0x12
        /*0092*/ 	.short	(.L_25 - .L_24)
	.align		4
.L_24:
        /*0094*/ 	.word	index@(default_function_kernel_2)
        /*0098*/ 	.word	0x00000000


	//----- nvinfo : EIATTR_MIN_STACK_SIZE
	.align		4
.L_25:
        /*009c*/ 	.byte	0x04, 0x12
        /*009e*/ 	.short	(.L_27 - .L_26)
	.align		4
.L_26:
        /*00a0*/ 	.word	index@(default_function_kernel_1)
        /*00a4*/ 	.word	0x00000000


	//----- nvinfo : EIATTR_MIN_STACK_SIZE
	.align		4
.L_27:
        /*00a8*/ 	.byte	0x04, 0x12
        /*00aa*/ 	.short	(.L_29 - .L_28)
	.align		4
.L_28:
        /*00ac*/ 	.word	index@(default_function_kernel_4)
        /*00b0*/ 	.word	0x00000000
.L_29:


//--------------------- .nv.compat                --------------------------
	.section	.nv.compat,"",@"SHT_CUDA_COMPAT_INFO"
	.align	4
        /*0000*/ 	.byte	0x02, 0x09, 0x00, 0x00, 0x02, 0x02, 0x01, 0x00, 0x02, 0x05, 0x05, 0x00, 0x03, 0x07, 0x01, 0x01
        /*0010*/ 	.byte	0x02, 0x03, 0x00, 0x00, 0x02, 0x06, 0x01, 0x00, 0x04, 0x0b, 0x08, 0x00, 0x01, 0x00, 0x00, 0x00
        /*0020*/ 	.byte	0x00, 0x00, 0x00, 0x00


//--------------------- .nv.info.default_function_kernel_3 --------------------------
	.section	.nv.info.default_function_kernel_3,"",@"SHT_CUDA_INFO"
	.sectionflags	@""
	.align	4


	//----- nvinfo : EIATTR_CUDA_API_VERSION
	.align		4
        /*0000*/ 	.byte	0x04, 0x37
        /*0002*/ 	.short	(.L_31 - .L_30)
.L_30:
        /*0004*/ 	.word	0x00000082


	//----- nvinfo : EIATTR_KPARAM_INFO
	.align		4
.L_31:
        /*0008*/ 	.byte	0x04, 0x17
        /*000a*/ 	.short	(.L_33 - .L_32)
.L_32:
        /*000c*/ 	.word	0x00000000
        /*0010*/ 	.short	0x0002
        /*0012*/ 	.short	0x0010
        /*0014*/ 	.byte	0x00, 0xf5, 0x21, 0x00


	//----- nvinfo : EIATTR_KPARAM_INFO
	.align		4
.L_33:
        /*0018*/ 	.byte	0x04, 0x17
        /*001a*/ 	.short	(.L_35 - .L_34)
.L_34:
        /*001c*/ 	.word	0x00000000
        /*0020*/ 	.short	0x0001
        /*0022*/ 	.short	0x0008
        /*0024*/ 	.byte	0x00, 0xf5, 0x21, 0x00


	//----- nvinfo : EIATTR_KPARAM_INFO
	.align		4
.L_35:
        /*0028*/ 	.byte	0x04, 0x17
        /*002a*/ 	.short	(.L_37 - .L_36)
.L_36:
        /*002c*/ 	.word	0x00000000
        /*0030*/ 	.short	0x0000
        /*0032*/ 	.short	0x0000
        /*0034*/ 	.byte	0x00, 0xf5, 0x21, 0x00


	//----- nvinfo : EIATTR_SPARSE_MMA_MASK
	.align		4
.L_37:
        /*0038*/ 	.byte	0x03, 0x50
        /*003a*/ 	.short	0x0000


	//----- nvinfo : EIATTR_MAXREG_COUNT
	.align		4
        /*003c*/ 	.byte	0x03, 0x1b
        /*003e*/ 	.short	0x00ff


	//----- nvinfo : EIATTR_MERCURY_ISA_VERSION
	.align		4
        /*0040*/ 	.byte	0x03, 0x5f
        /*0042*/ 	.short	0x0101


	//----- nvinfo : EIATTR_VRC_CTA_INIT_COUNT
	.align		4
        /*0044*/ 	.byte	0x02, 0x4a
	.zero		1
	.zero		1


	//----- nvinfo : EIATTR_EXIT_INSTR_OFFSETS
	.align		4
        /*0048*/ 	.byte	0x04, 0x1c
        /*004a*/ 	.short	(.L_39 - .L_38)


	//   ....[0]....
.L_38:
        /*004c*/ 	.word	0x00000690


	//----- nvinfo : EIATTR_MAX_THREADS
	.align		4
.L_39:
        /*0050*/ 	.byte	0x04, 0x05
        /*0052*/ 	.short	(.L_41 - .L_40)
.L_40:
        /*0054*/ 	.word	0x00000008
        /*0058*/ 	.word	0x00000001
        /*005c*/ 	.word	0x00000001


	//----- nvinfo : EIATTR_CRS_STACK_SIZE
	.align		4
.L_41:
        /*0060*/ 	.byte	0x04, 0x1e
        /*0062*/ 	.short	(.L_43 - .L_42)
.L_42:
        /*0064*/ 	.word	0x00000000


	//----- nvinfo : EIATTR_CBANK_PARAM_SIZE
	.align		4
.L_43:
        /*0068*/ 	.byte	0x03, 0x19
        /*006a*/ 	.short	0x0018


	//----- nvinfo : EIATTR_PARAM_CBANK
	.align		4
        /*006c*/ 	.byte	0x04, 0x0a
        /*006e*/ 	.short	(.L_45 - .L_44)
	.align		4
.L_44:
        /*0070*/ 	.word	index@(.nv.constant0.default_function_kernel_3)
        /*0074*/ 	.short	0x0380
        /*0076*/ 	.short	0x0018


	//----- nvinfo : EIATTR_SW_WAR
	.align		4
.L_45:
        /*0078*/ 	.byte	0x04, 0x36
        /*007a*/ 	.short	(.L_47 - .L_46)
.L_46:
        /*007c*/ 	.word	0x00000008
.L_47:


//--------------------- .nv.info.default_function_kernel --------------------------
	.section	.nv.info.default_function_kernel,"",@"SHT_CUDA_INFO"
	.sectionflags	@""
	.align	4


	//----- nvinfo : EIATTR_CUDA_API_VERSION
	.align		4
        /*0000*/ 	.byte	0x04, 0x37
        /*0002*/ 	.short	(.L_49 - .L_48)
.L_48:
        /*0004*/ 	.word	0x00000082


	//----- nvinfo : EIATTR_KPARAM_INFO
	.align		4
.L_49:
        /*0008*/ 	.byte	0x04, 0x17
        /*000a*/ 	.short	(.L_51 - .L_50)
.L_50:
        /*000c*/ 	.word	0x00000000
        /*0010*/ 	.short	0x0001
        /*0012*/ 	.short	0x0008
        /*0014*/ 	.byte	0x00, 0xf5, 0x21, 0x00


	//----- nvinfo : EIATTR_KPARAM_INFO
	.align		4
.L_51:
        /*0018*/ 	.byte	0x04, 0x17
        /*001a*/ 	.short	(.L_53 - .L_52)
.L_52:
        /*001c*/ 	.word	0x00000000
        /*0020*/ 	.short	0x0000
        /*0022*/ 	.short	0x0000
        /*0024*/ 	.byte	0x00, 0xf5, 0x21, 0x00


	//----- nvinfo : EIATTR_SPARSE_MMA_MASK
	.align		4
.L_53:
        /*0028*/ 	.byte	0x03, 0x50
        /*002a*/ 	.short	0x0000


	//----- nvinfo : EIATTR_MAXREG_COUNT
	.align		4
        /*002c*/ 	.byte	0x03, 0x1b
        /*002e*/ 	.short	0x00ff


	//----- nvinfo : EIATTR_MERCURY_ISA_VERSION
	.align		4
        /*0030*/ 	.byte	0x03, 0x5f
        /*0032*/ 	.short	0x0101


	//----- nvinfo : EIATTR_VRC_CTA_INIT_COUNT
	.align		4
        /*0034*/ 	.byte	0x02, 0x4a
	.zero		1
	.zero		1


	//----- nvinfo : EIATTR_EXIT_INSTR_OFFSETS
	.align		4
        /*0038*/ 	.byte	0x04, 0x1c
        /*003a*/ 	.short	(.L_55 - .L_54)


	//   ....[0]....
.L_54:
        /*003c*/ 	.word	0x000000f0


	//----- nvinfo : EIATTR_MAX_THREADS
	.align		4
.L_55:
        /*0040*/ 	.byte	0x04, 0x05
        /*0042*/ 	.short	(.L_57 - .L_56)
.L_56:
        /*0044*/ 	.word	0x00000020
        /*0048*/ 	.word	0x00000001
        /*004c*/ 	.word	0x00000001


	//----- nvinfo : EIATTR_CBANK_PARAM_SIZE
	.align		4
.L_57:
        /*0050*/ 	.byte	0x03, 0x19
        /*0052*/ 	.short	0x0010


	//----- nvinfo : EIATTR_PARAM_CBANK
	.align		4
        /*0054*/ 	.byte	0x04, 0x0a
        /*0056*/ 	.short	(.L_59 - .L_58)
	.align		4
.L_58:
        /*0058*/ 	.word	index@(.nv.constant0.default_function_kernel)
        /*005c*/ 	.short	0x0380
        /*005e*/ 	.short	0x0010


	//----- nvinfo : EIATTR_SW_WAR
	.align		4
.L_59:
        /*0060*/ 	.byte	0x04, 0x36
        /*0062*/ 	.short	(.L_61 - .L_60)
.L_60:
        /*0064*/ 	.word	0x00000008
.L_61:


//--------------------- .nv.info.default_function_kernel_2 --------------------------
	.section	.nv.info.default_function_kernel_2,"",@"SHT_CUDA_INFO"
	.sectionflags	@""
	.align	4


	//----- nvinfo : EIATTR_CUDA_API_VERSION
	.align		4
        /*0000*/ 	.byte	0x04, 0x37
        /*0002*/ 	.short	(.L_63 - .L_62)
.L_62:
        /*0004*/ 	.word	0x00000082


	//----- nvinfo : EIATTR_KPARAM_INFO
	.align		4
.L_63:
        /*0008*/ 	.byte	0x04, 0x17
        /*000a*/ 	.short	(.L_65 - .L_64)
.L_64:
        /*000c*/ 	.word	0x00000000
        /*0010*/ 	.short	0x0002
        /*0012*/ 	.short	0x0010
        /*0014*/ 	.byte	0x00, 0xf5, 0x21, 0x00


	//----- nvinfo : EIATTR_KPARAM_INFO
	.align		4
.L_65:
        /*0018*/ 	.byte	0x04, 0x17
        /*001a*/ 	.short	(.L_67 - .L_66)
.L_66:
        /*001c*/ 	.word	0x00000000
        /*0020*/ 	.short	0x0001
        /*0022*/ 	.short	0x0008
        /*0024*/ 	.byte	0x00, 0xf5, 0x21, 0x00


	//----- nvinfo : EIATTR_KPARAM_INFO
	.align		4
.L_67:
        /*0028*/ 	.byte	0x04, 0x17
        /*002a*/ 	.short	(.L_69 - .L_68)
.L_68:
        /*002c*/ 	.word	0x00000000
        /*0030*/ 	.short	0x0000
        /*0032*/ 	.short	0x0000
        /*0034*/ 	.byte	0x00, 0xf5, 0x21, 0x00


	//----- nvinfo : EIATTR_SPARSE_MMA_MASK
	.align		4
.L_69:
        /*0038*/ 	.byte	0x03, 0x50
        /*003a*/ 	.short	0x0000


	//----- nvinfo : EIATTR_MAXREG_COUNT
	.align		4
        /*003c*/ 	.byte	0x03, 0x1b
        /*003e*/ 	.short	0x00ff


	//----- nvinfo : EIATTR_MERCURY_ISA_VERSION
	.align		4
        /*0040*/ 	.byte	0x03, 0x5f
        /*0042*/ 	.short	0x0101


	//----- nvinfo : EIATTR_VRC_CTA_INIT_COUNT
	.align		4
        /*0044*/ 	.byte	0x02, 0x4a
	.zero		1
	.zero		1


	//----- nvinfo : EIATTR_EXIT_INSTR_OFFSETS
	.align		4
        /*0048*/ 	.byte	0x04, 0x1c
        /*004a*/ 	.short	(.L_71 - .L_70)


	//   ....[0]....
.L_70:
        /*004c*/ 	.word	0x00000100


	//----- nvinfo : EIATTR_MAX_THREADS
	.align		4
.L_71:
        /*0050*/ 	.byte	0x04, 0x05
        /*0052*/ 	.short	(.L_73 - .L_72)
.L_72:
        /*0054*/ 	.word	0x00000020
        /*0058*/ 	.word	0x00000001
        /*005c*/ 	.word	0x00000001


	//----- nvinfo : EIATTR_CBANK_PARAM_SIZE
	.align		4
.L_73:
        /*0060*/ 	.byte	0x03, 0x19
        /*0062*/ 	.short	0x0018


	//----- nvinfo : EIATTR_PARAM_CBANK
	.align		4
        /*0064*/ 	.byte	0x04, 0x0a
        /*0066*/ 	.short	(.L_75 - .L_74)
	.align		4
.L_74:
        /*0068*/ 	.word	index@(.nv.constant0.default_function_kernel_2)
        /*006c*/ 	.short	0x0380
        /*006e*/ 	.short	0x0018


	//----- nvinfo : EIATTR_SW_WAR
	.align		4
.L_75:
        /*0070*/ 	.byte	0x04, 0x36
        /*0072*/ 	.short	(.L_77 - .L_76)
.L_76:
        /*0074*/ 	.word	0x00000008
.L_77:


//--------------------- .nv.info.default_function_kernel_1 --------------------------
	.section	.nv.info.default_function_kernel_1,"",@"SHT_CUDA_INFO"
	.sectionflags	@""
	.align	4


	//----- nvinfo : EIATTR_CUDA_API_VERSION
	.align		4
        /*0000*/ 	.byte	0x04, 0x37
        /*0002*/ 	.short	(.L_79 - .L_78)
.L_78:
        /*0004*/ 	.word	0x00000082


	//----- nvinfo : EIATTR_KPARAM_INFO
	.align		4
.L_79:
        /*0008*/ 	.byte	0x04, 0x17
        /*000a*/ 	.short	(.L_81 - .L_80)
.L_80:
        /*000c*/ 	.word	0x00000000
        /*0010*/ 	.short	0x0001
        /*0012*/ 	.short	0x0008
        /*0014*/ 	.byte	0x00, 0xf5, 0x21, 0x00


	//----- nvinfo : EIATTR_KPARAM_INFO
	.align		4
.L_81:
        /*0018*/ 	.byte	0x04, 0x17
        /*001a*/ 	.short	(.L_83 - .L_82)
.L_82:
        /*001c*/ 	.word	0x00000000
        /*0020*/ 	.short	0x0000
        /*0022*/ 	.short	0x0000
        /*0024*/ 	.byte	0x00, 0xf5, 0x21, 0x00


	//----- nvinfo : EIATTR_SPARSE_MMA_MASK
	.align		4
.L_83:
        /*0028*/ 	.byte	0x03, 0x50
        /*002a*/ 	.short	0x0000


	//----- nvinfo : EIATTR_MAXREG_COUNT
	.align		4
        /*002c*/ 	.byte	0x03, 0x1b
        /*002e*/ 	.short	0x00ff


	//----- nvinfo : EIATTR_MERCURY_ISA_VERSION
	.align		4
        /*0030*/ 	.byte	0x03, 0x5f
        /*0032*/ 	.short	0x0101


	//----- nvinfo : EIATTR_VRC_CTA_INIT_COUNT
	.align		4
        /*0034*/ 	.byte	0x02, 0x4a
	.zero		1
	.zero		1


	//----- nvinfo : EIATTR_EXIT_INSTR_OFFSETS
	.align		4
        /*0038*/ 	.byte	0x04, 0x1c
        /*003a*/ 	.short	(.L_85 - .L_84)


	//   ....[0]....
.L_84:
        /*003c*/ 	.word	0x000000e0


	//----- nvinfo : EIATTR_MAX_THREADS
	.align		4
.L_85:
        /*0040*/ 	.byte	0x04, 0x05
        /*0042*/ 	.short	(.L_87 - .L_86)
.L_86:
        /*0044*/ 	.word	0x00000002
        /*0048*/ 	.word	0x00000001
        /*004c*/ 	.word	0x00000001


	//----- nvinfo : EIATTR_CBANK_PARAM_SIZE
	.align		4
.L_87:
        /*0050*/ 	.byte	0x03, 0x19
        /*0052*/ 	.short	0x0010


	//----- nvinfo : EIATTR_PARAM_CBANK
	.align		4
        /*0054*/ 	.byte	0x04, 0x0a
        /*0056*/ 	.short	(.L_89 - .L_88)
	.align		4
.L_88:
        /*0058*/ 	.word	index@(.nv.constant0.default_function_kernel_1)
        /*005c*/ 	.short	0x0380
        /*005e*/ 	.short	0x0010


	//----- nvinfo : EIATTR_SW_WAR
	.align		4
.L_89:
        /*0060*/ 	.byte	0x04, 0x36
        /*0062*/ 	.short	(.L_91 - .L_90)
.L_90:
        /*0064*/ 	.word	0x00000008
.L_91:


//--------------------- .nv.info.default_function_kernel_4 --------------------------
	.section	.nv.info.default_function_kernel_4,"",@"SHT_CUDA_INFO"
	.sectionflags	@""
	.align	4


	//----- nvinfo : EIATTR_CUDA_API_VERSION
	.align		4
        /*0000*/ 	.byte	0x04, 0x37
        /*0002*/ 	.short	(.L_93 - .L_92)
.L_92:
        /*0004*/ 	.word	0x00000082


	//----- nvinfo : EIATTR_KPARAM_INFO
	.align		4
.L_93:
        /*0008*/ 	.byte	0x04, 0x17
        /*000a*/ 	.short	(.L_95 - .L_94)
.L_94:
        /*000c*/ 	.word	0x00000000
        /*0010*/ 	.short	0x0002
        /*0012*/ 	.short	0x0010
        /*0014*/ 	.byte	0x00, 0xf5, 0x21, 0x00


	//----- nvinfo : EIATTR_KPARAM_INFO
	.align		4
.L_95:
        /*0018*/ 	.byte	0x04, 0x17
        /*001a*/ 	.short	(.L_97 - .L_96)
.L_96:
        /*001c*/ 	.word	0x00000000
        /*0020*/ 	.short	0x0001
        /*0022*/ 	.short	0x0008
        /*0024*/ 	.byte	0x00, 0xf5, 0x21, 0x00


	//----- nvinfo : EIATTR_KPARAM_INFO
	.align		4
.L_97:
        /*0028*/ 	.byte	0x04, 0x17
        /*002a*/ 	.short	(.L_99 - .L_98)
.L_98:
        /*002c*/ 	.word	0x00000000
        /*0030*/ 	.short	0x0000
        /*0032*/ 	.short	0x0000
        /*0034*/ 	.byte	0x00, 0xf5, 0x21, 0x00


	//----- nvinfo : EIATTR_SPARSE_MMA_MASK
	.align		4
.L_99:
        /*0038*/ 	.byte	0x03, 0x50
        /*003a*/ 	.short	0x0000


	//----- nvinfo : EIATTR_MAXREG_COUNT
	.align		4
        /*003c*/ 	.byte	0x03, 0x1b
        /*003e*/ 	.short	0x00ff


	//----- nvinfo : EIATTR_MERCURY_ISA_VERSION
	.align		4
        /*0040*/ 	.byte	0x03, 0x5f
        /*0042*/ 	.short	0x0101


	//----- nvinfo : EIATTR_VRC_CTA_INIT_COUNT
	.align		4
        /*0044*/ 	.byte	0x02, 0x4a
	.zero		1
	.zero		1


	//----- nvinfo : EIATTR_EXIT_INSTR_OFFSETS
	.align		4
        /*0048*/ 	.byte	0x04, 0x1c
        /*004a*/ 	.short	(.L_101 - .L_100)


	//   ....[0]....
.L_100:
        /*004c*/ 	.word	0x00000580


	//----- nvinfo : EIATTR_MAX_THREADS
	.align		4
.L_101:
        /*0050*/ 	.byte	0x04, 0x05
        /*0052*/ 	.short	(.L_103 - .L_102)
.L_102:
        /*0054*/ 	.word	0x00000020
        /*0058*/ 	.word	0x00000001
        /*005c*/ 	.word	0x00000001


	//----- nvinfo : EIATTR_CRS_STACK_SIZE
	.align		4
.L_103:
        /*0060*/ 	.byte	0x04, 0x1e
        /*0062*/ 	.short	(.L_105 - .L_104)
.L_104:
        /*0064*/ 	.word	0x00000000


	//----- nvinfo : EIATTR_CBANK_PARAM_SIZE
	.align		4
.L_105:
        /*0068*/ 	.byte	0x03, 0x19
        /*006a*/ 	.short	0x0018


	//----- nvinfo : EIATTR_PARAM_CBANK
	.align		4
        /*006c*/ 	.byte	0x04, 0x0a
        /*006e*/ 	.short	(.L_107 - .L_106)
	.align		4
.L_106:
        /*0070*/ 	.word	index@(.nv.constant0.default_function_kernel_4)
        /*0074*/ 	.short	0x0380
        /*0076*/ 	.short	0x0018


	//----- nvinfo : EIATTR_SW_WAR
	.align		4
.L_107:
        /*0078*/ 	.byte	0x04, 0x36
        /*007a*/ 	.short	(.L_109 - .L_108)
.L_108:
        /*007c*/ 	.word	0x00000008
.L_109:


//--------------------- .nv.callgraph             --------------------------
	.section	.nv.callgraph,"",@"SHT_CUDA_CALLGRAPH"
	.align	4
	.sectionentsize	8
	.align		4
        /*0000*/ 	.word	0x00000000
	.align		4
        /*0004*/ 	.word	0xffffffff
	.align		4
        /*0008*/ 	.word	0x00000000
	.align		4
        /*000c*/ 	.word	0xfffffffe
	.align		4
        /*0010*/ 	.word	0x00000000
	.align		4
        /*0014*/ 	.word	0xfffffffd
	.align		4
        /*0018*/ 	.word	0x00000000
	.align		4
        /*001c*/ 	.word	0xfffffffc


//--------------------- .text.default_function_kernel_3 --------------------------
	.section	.text.default_function_kernel_3,"ax",@progbits
	.align	128
        .global         default_function_kernel_3
        .type           default_function_kernel_3,@function
        .size           default_function_kernel_3,(.L_x_21 - default_function_kernel_3)
        .other          default_function_kernel_3,@"STO_CUDA_ENTRY STV_DEFAULT"
default_function_kernel_3:
.text.default_function_kernel_3:
[----:B------:R-:W-:Y:S01]  /*0000*/  LDC R1, c[0x0][0x37c] ;  /* 0x0000df00ff017b82 */ /* 0x000fe20000000800 */
[----:B------:R-:W0:Y:S07]  /*0010*/  S2R R0, SR_TID.X ;  /* 0x0000000000007919 */ /* 0x000e2e0000002100 */
[----:B------:R-:W1:Y:S01]  /*0020*/  S2UR UR4, SR_CTAID.X ;  /* 0x00000000000479c3 */ /* 0x000e620000002500 */
[----:B------:R-:W2:Y:S07]  /*0030*/  LDCU.64 UR6, c[0x0][0x358] ;  /* 0x00006b00ff0677ac */ /* 0x000eae0008000a00 */
[----:B------:R-:W3:Y:S08]  /*0040*/  LDC.64 R2, c[0x0][0x388] ;  /* 0x0000e200ff027b82 */ /* 0x000ef00000000a00 */
[----:B------:R-:W4:Y:S01]  /*0050*/  LDC.64 R4, c[0x0][0x390] ;  /* 0x0000e400ff047b82 */ /* 0x000f220000000a00 */
[----:B-1----:R-:W-:-:S06]  /*0060*/  USHF.L.U32 UR4, UR4, 0x3, URZ ;  /* 0x0000000304047899 */ /* 0x002fcc00080006ff */
[----:B0-----:R-:W-:-:S05]  /*0070*/  LOP3.LUT R0, R0, UR4, RZ, 0xfc, !PT ;  /* 0x0000000400007c12 */ /* 0x001fca000f8efcff */
[----:B---3--:R-:W-:-:S04]  /*0080*/  IMAD.WIDE.U32 R2, R0, 0x4, R2 ;  /* 0x0000000400027825 */ /* 0x008fc800078e0002 */
[----:B----4-:R-:W-:Y:S02]  /*0090*/  IMAD.WIDE.U32 R4, R0, 0x4, R4 ;  /* 0x0000000400047825 */ /* 0x010fe400078e0004 */
[----:B--2---:R-:W2:Y:S04]  /*00a0*/  LDG.E.CONSTANT R2, desc[UR6][R2.64] ;  /* 0x0000000602027981 */ /* 0x004ea8000c1e9900 */
[----:B------:R-:W3:Y:S01]  /*00b0*/  LDG.E.CONSTANT R5, desc[UR6][R4.64] ;  /* 0x0000000604057981 */ /* 0x000ee2000c1e9900 */
[----:B------:R-:W-:Y:S01]  /*00c0*/  BSSY.RECONVERGENT B0, `(.L_x_0) ;  /* 0x0000043000007945 */ /* 0x000fe20003800200 */
[C---:B--2---:R-:W-:Y:S01]  /*00d0*/  FADD R6, |R2|.reuse, -RZ ;  /* 0x800000ff02067221 */ /* 0x044fe20000000200 */
[----:B---3--:R-:W-:-:S13]  /*00e0*/  FSETP.GEU.AND P0, PT, |R2|, |R5|, PT ;  /* 0x400000050200720b */ /* 0x008fda0003f0e200 */
[----:B------:R-:W-:Y:S05]  /*00f0*/  @!P0 BRA `(.L_x_1) ;  /* 0x0000000000fc8947 */ /* 0x000fea0003800000 */
[----:B------:R-:W-:-:S05]  /*0100*/  FMUL R3, |R5|, 8388608 ;  /* 0x4b00000005037820 */ /* 0x000fca0000400200 */
[----:B------:R-:W-:-:S13]  /*0110*/  FSETP.GTU.AND P0, PT, R6, R3, PT ;  /* 0x000000030600720b */ /* 0x000fda0003f0c000 */
[----:B------:R-:W-:Y:S05]  /*0120*/  @P0 BRA `(.L_x_2) ;  /* 0x0000000000780947 */ /* 0x000fea0003800000 */
[C---:B------:R-:W-:Y:S01]  /*0130*/  FMUL R4, |R5|.reuse, 16777216 ;  /* 0x4b80000005047820 */ /* 0x040fe20000400200 */
[C---:B------:R-:W-:Y:S01]  /*0140*/  FSETP.GEU.AND P0, PT, |R5|.reuse, 1.175494350822287508e-38, PT ;  /* 0x008000000500780b */ /* 0x040fe20003f0e200 */
[----:B------:R-:W-:Y:S01]  /*0150*/  FMUL R3, R6, 16777216 ;  /* 0x4b80000006037820 */ /* 0x000fe20000400000 */
[----:B------:R-:W-:Y:S01]  /*0160*/  FADD R7, |R5|, -RZ ;  /* 0x800000ff05077221 */ /* 0x000fe20000000200 */
[----:B------:R-:W-:Y:S01]  /*0170*/  BSSY.RECONVERGENT B1, `(.L_x_3) ;  /* 0x0000017000017945 */ /* 0x000fe20003800200 */
[----:B------:R-:W-:Y:S02]  /*0180*/  FSEL R4, R4, |R5|, !P0 ;  /* 0x4000000504047208 */ /* 0x000fe40004000000 */
[----:B------:R-:W-:-:S04]  /*0190*/  FSEL R3, R3, R6, !P0 ;  /* 0x0000000603037208 */ /* 0x000fc80004000000 */
[----:B------:R-:W0:Y:S02]  /*01a0*/  MUFU.RCP R4, R4 ;  /* 0x0000000400047308 */ /* 0x000e240000001000 */
[----:B0-----:R-:W-:-:S06]  /*01b0*/  FMUL R3, R4, R3 ;  /* 0x0000000304037220 */ /* 0x001fcc0000400000 */
[----:B------:R-:W0:Y:S02]  /*01c0*/  FRND.TRUNC R3, R3 ;  /* 0x0000000300037307 */ /* 0x000e24000020d000 */
[----:B0-----:R-:W-:-:S05]  /*01d0*/  FFMA R8, -|R5|, R3, R6 ;  /* 0x0000000305087223 */ /* 0x001fca0000000306 */
[----:B------:R-:W-:-:S13]  /*01e0*/  ISETP.GE.U32.AND P0, PT, R8, R7, PT ;  /* 0x000000070800720c */ /* 0x000fda0003f06070 */
[----:B------:R-:W-:Y:S05]  /*01f0*/  @!P0 BRA `(.L_x_4) ;  /* 0x0000000000388947 */ /* 0x000fea0003800000 */
[----:B------:R-:W-:-:S04]  /*0200*/  ISETP.GE.U32.AND P0, PT, R8, -0x7fffffff, PT ;  /* 0x800000010800780c */ /* 0x000fc80003f06070 */
[----:B------:R-:W-:-:S09]  /*0210*/  FSETP.GEU.OR P1, PT, R8, -|R5|, !P0 ;  /* 0xc00000050800720b */ /* 0x000fd2000472e400 */
[----:B------:R-:W-:-:S04]  /*0220*/  @P0 FADD R4, R3, -1 ;  /* 0xbf80000003040421 */ /* 0x000fc80000000000 */
[----:B------:R-:W-:-:S05]  /*0230*/  @!P1 FADD R4, R4, -1 ;  /* 0xbf80000004049421 */ /* 0x000fca0000000000 */
[----:B------:R-:W-:Y:S01]  /*0240*/  @P0 MOV R3, R4 ;  /* 0x0000000400030202 */ /* 0x000fe20000000f00 */
[----:B------:R-:W-:Y:S06]  /*0250*/  @P0 BRA `(.L_x_4) ;  /* 0x0000000000200947 */ /* 0x000fec0003800000 */
[----:B------:R-:W-:Y:S01]  /*0260*/  FADD R4, |R5|, |R5| ;  /* 0x4000000505047221 */ /* 0x000fe20000000200 */
[----:B------:R-:W-:-:S04]  /*0270*/  FADD R3, R3, 1 ;  /* 0x3f80000003037421 */ /* 0x000fc80000000000 */
[----:B------:R-:W-:-:S13]  /*0280*/  FSETP.GE.AND P0, PT, R8, R4, PT ;  /* 0x000000040800720b */ /* 0x000fda0003f06000 */
[----:B------:R-:W-:-:S05]  /*0290*/  @P0 FFMA R4, |R5|, -3, R8 ;  /* 0xc040000005040823 */ /* 0x000fca0000000208 */
[----:B------:R-:W-:Y:S01]  /*02a0*/  FSETP.GE.AND P1, PT, R4, RZ, P0 ;  /* 0x000000ff0400720b */ /* 0x000fe20000726000 */
[----:B------:R-:W-:-:S12]  /*02b0*/  @P0 FADD R4, R3, 1 ;  /* 0x3f80000003040421 */ /* 0x000fd80000000000 */
[----:B------:R-:W-:-:S05]  /*02c0*/  @P1 FADD R4, R4, 1 ;  /* 0x3f80000004041421 */ /* 0x000fca0000000000 */
[----:B------:R-:W-:-:S07]  /*02d0*/  @P0 MOV R3, R4 ;  /* 0x0000000400030202 */ /* 0x000fce0000000f00 */
.L_x_4:
[----:B------:R-:W-:Y:S05]  /*02e0*/  BSYNC.RECONVERGENT B1 ;  /* 0x0000000000017941 */ /* 0x000fea0003800200 */
.L_x_3:
[----:B------:R-:W-:Y:S01]  /*02f0*/  FFMA R6, -|R5|, R3, R6 ;  /* 0x0000000305067223 */ /* 0x000fe20000000306 */
[----:B------:R-:W-:Y:S06]  /*0300*/  BRA `(.L_x_1) ;  /* 0x0000000000787947 */ /* 0x000fec0003800000 */
.L_x_2:
[----:B------:R-:W-:Y:S01]  /*0310*/  LOP3.LUT R7, R3, 0xff800000, RZ, 0xc0, !PT ;  /* 0xff80000003077812 */ /* 0x000fe200078ec0ff */
[----:B------:R-:W-:Y:S01]  /*0320*/  BSSY.RECONVERGENT B1, `(.L_x_5) ;  /* 0x000001a000017945 */ /* 0x000fe20003800200 */
[C---:B------:R-:W-:Y:S02]  /*0330*/  ISETP.GT.U32.AND P0, PT, R6.reuse, 0x7f7fffff, PT ;  /* 0x7f7fffff0600780c */ /* 0x040fe40003f04070 */
[C---:B------:R-:W-:Y:S02]  /*0340*/  IADD3 R4, PT, PT, R6.reuse, 0xb800000, -R7 ;  /* 0x0b80000006047810 */ /* 0x040fe40007ffe807 */
[----:B------:R-:W-:Y:S02]  /*0350*/  LOP3.LUT R6, R6, 0x7fffff, RZ, 0xc0, !PT ;  /* 0x007fffff06067812 */ /* 0x000fe400078ec0ff */
[----:B------:R-:W-:Y:S02]  /*0360*/  LOP3.LUT P1, R4, R4, 0xff800000, RZ, 0xc0, !PT ;  /* 0xff80000004047812 */ /* 0x000fe4000782c0ff */
[----:B------:R-:W-:-:S02]  /*0370*/  FSETP.GT.AND P2, PT, |R5|, RZ, PT ;  /* 0x000000ff0500720b */ /* 0x000fc40003f44200 */
[----:B------:R-:W-:Y:S02]  /*0380*/  FSEL R7, R7, +QNAN , !P0 ;  /* 0x7fffffff07077808 */ /* 0x000fe40004000000 */
[----:B------:R-:W-:Y:S02]  /*0390*/  LOP3.LUT R6, R6, 0x3f800000, RZ, 0xfc, !PT ;  /* 0x3f80000006067812 */ /* 0x000fe400078efcff */
[----:B------:R-:W-:-:S05]  /*03a0*/  FSEL R10, R7, +QNAN , P2 ;  /* 0x7fffffff070a7808 */ /* 0x000fca0001000000 */
[----:B------:R-:W-:Y:S05]  /*03b0*/  @!P1 BRA `(.L_x_6) ;  /* 0x0000000000409947 */ /* 0x000fea0003800000 */
[----:B------:R-:W-:-:S04]  /*03c0*/  LOP3.LUT R3, R3, 0x7fffff, RZ, 0xc0, !PT ;  /* 0x007fffff03037812 */ /* 0x000fc800078ec0ff */
[----:B------:R-:W-:-:S04]  /*03d0*/  LOP3.LUT R3, R3, 0x3f800000, RZ, 0xfc, !PT ;  /* 0x3f80000003037812 */ /* 0x000fc800078efcff */
[----:B------:R0:W1:Y:S03]  /*03e0*/  MUFU.RCP R5, R3 ;  /* 0x0000000300057308 */ /* 0x0000660000001000 */
.L_x_7:
[----:B------:R-:W-:-:S04]  /*03f0*/  VIMNMX.U32 R7, PT, PT, R4, 0xb800000, PT ;  /* 0x0b80000004077848 */ /* 0x000fc80003fe0000 */
[C---:B------:R-:W-:Y:S02]  /*0400*/  IADD3 R6, PT, PT, R7.reuse, R6, RZ ;  /* 0x0000000607067210 */ /* 0x040fe40007ffe0ff */
[----:B------:R-:W-:-:S03]  /*0410*/  IADD3 R4, PT, PT, -R7, R4, RZ ;  /* 0x0000000407047210 */ /* 0x000fc60007ffe1ff */
[----:B-1----:R-:W-:Y:S01]  /*0420*/  FMUL R8, R5, R6 ;  /* 0x0000000605087220 */ /* 0x002fe20000400000 */
[----:B------:R-:W-:-:S03]  /*0430*/  ISETP.NE.AND P1, PT, R4, RZ, PT ;  /* 0x000000ff0400720c */ /* 0x000fc60003f25270 */
[----:B------:R-:W-:-:S04]  /*0440*/  FFMA R9, -R3, R8, R6 ;  /* 0x0000000803097223 */ /* 0x000fc80000000106 */
[----:B------:R-:W-:-:S04]  /*0450*/  FFMA R9, R5, R9, R8 ;  /* 0x0000000905097223 */ /* 0x000fc80000000008 */
[----:B------:R-:W-:-:S04]  /*0460*/  FFMA R8, -R3, R9, R6 ;  /* 0x0000000903087223 */ /* 0x000fc80000000106 */
[----:B------:R-:W-:-:S06]  /*0470*/  FFMA.RZ R8, R5, R8, R9 ;  /* 0x0000000805087223 */ /* 0x000fcc000000c009 */
[----:B------:R-:W1:Y:S02]  /*0480*/  FRND.TRUNC R8, R8 ;  /* 0x0000000800087307 */ /* 0x000e64000020d000 */
[----:B-1----:R-:W-:-:S05]  /*0490*/  FFMA R6, -R3, R8, R6 ;  /* 0x0000000803067223 */ /* 0x002fca0000000106 */
[----:B------:R-:W-:-:S13]  /*04a0*/  ISETP.NE.AND P0, PT, R6, RZ, PT ;  /* 0x000000ff0600720c */ /* 0x000fda0003f05270 */
[----:B------:R-:W-:Y:S05]  /*04b0*/  @P0 BRA P1, `(.L_x_7) ;  /* 0xfffffffc00cc0947 */ /* 0x000fea000083ffff */
.L_x_6:
[----:B------:R-:W-:Y:S05]  /*04c0*/  BSYNC.RECONVERGENT B1 ;  /* 0x0000000000017941 */ /* 0x000fea0003800200 */
.L_x_5:
[----:B0-----:R-:W-:-:S04]  /*04d0*/  FMUL R3, R6, 1.1920928955078125e-07 ;  /* 0x3400000006037820 */ /* 0x001fc80000400000 */
[----:B------:R-:W-:-:S07]  /*04e0*/  FMUL R6, R10, R3 ;  /* 0x000000030a067220 */ /* 0x000fce0000400000 */
.L_x_1:
[----:B------:R-:W-:Y:S05]  /*04f0*/  BSYNC.RECONVERGENT B0 ;  /* 0x0000000000007941 */ /* 0x000fea0003800200 */
.L_x_0:
[C---:B------:R-:W-:Y:S02]  /*0500*/  FSETP.NAN.AND P0, PT, |R6|.reuse, |R6|, PT ;  /* 0x400000060600720b */ /* 0x040fe40003f08200 */
[----:B------:R-:W-:Y:S01]  /*0510*/  LOP3.LUT R3, R6, 0x80000000, R2, 0xb8, !PT ;  /* 0x8000000006037812 */ /* 0x000fe200078eb802 */
[----:B------:R-:W-:-:S03]  /*0520*/  HFMA2 R2, -RZ, RZ, 0.890625, -0.00056934356689453125 ;  /* 0x3b2090aaff027431 */ /* 0x000fc600000001ff */
[----:B------:R-:W-:-:S04]  /*0530*/  FSEL R6, R6, R3, P0 ;  /* 0x0000000306067208 */ /* 0x000fc80000000000 */
[----:B------:R-:W0:Y:S01]  /*0540*/  MUFU.RCP R3, |R6| ;  /* 0x4000000600037308 */ /* 0x000e220000001000 */
[----:B------:R-:W-:-:S04]  /*0550*/  FSETP.GT.AND P0, PT, |R6|, 1, PT ;  /* 0x3f8000000600780b */ /* 0x000fc80003f04200 */
[----:B0-----:R-:W-:-:S05]  /*0560*/  FSEL R4, R3, |R6|, P0 ;  /* 0x4000000603047208 */ /* 0x001fca0000000000 */
[----:B------:R-:W-:-:S04]  /*0570*/  FMUL R5, R4, R4 ;  /* 0x0000000404057220 */ /* 0x000fc80000400000 */
[----:B------:R-:W-:-:S04]  /*0580*/  FFMA R2, R5, R2, -0.014396979473531246185 ;  /* 0xbc6be14f05027423 */ /* 0x000fc80000000002 */
[----:B------:R-:W-:-:S04]  /*0590*/  FFMA R2, R5, R2, 0.039849750697612762451 ;  /* 0x3d23397e05027423 */ /* 0x000fc80000000002 */
[----:B------:R-:W-:-:S04]  /*05a0*/  FFMA R2, R5, R2, -0.072529748082160949707 ;  /* 0xbd948a7a05027423 */ /* 0x000fc80000000002 */
[----:B------:R-:W-:-:S04]  /*05b0*/  FFMA R2, R5, R2, 0.10518480092287063599 ;  /* 0x3dd76b2105027423 */ /* 0x000fc80000000002 */
[C---:B------:R-:W-:Y:S02]  /*05c0*/  FFMA R8, R5.reuse, R2, -0.14171802997589111328 ;  /* 0xbe111e8805087423 */ /* 0x040fe40000000002 */
[----:B------:R-:W0:Y:S02]  /*05d0*/  LDC.64 R2, c[0x0][0x380] ;  /* 0x0000e000ff027b82 */ /* 0x000e240000000a00 */
[----:B------:R-:W-:-:S04]  /*05e0*/  FFMA R8, R5, R8, 0.19988775253295898438 ;  /* 0x3e4caf6005087423 */ /* 0x000fc80000000008 */
[----:B------:R-:W-:-:S04]  /*05f0*/  FFMA R8, R5, R8, -0.33332940936088562012 ;  /* 0xbeaaaa2705087423 */ /* 0x000fc80000000008 */
[----:B------:R-:W-:Y:S01]  /*0600*/  FMUL R5, R5, R8 ;  /* 0x0000000805057220 */ /* 0x000fe20000400000 */
[----:B------:R-:W-:-:S03]  /*0610*/  MOV R8, 0x3f6ee581 ;  /* 0x3f6ee58100087802 */ /* 0x000fc60000000f00 */
[----:B------:R-:W-:-:S04]  /*0620*/  FFMA R5, R4, R5, R4 ;  /* 0x0000000504057223 */ /* 0x000fc80000000004 */
[----:B------:R-:W-:Y:S01]  /*0630*/  @P0 FFMA R5, R8, 1.6832555532455444336, -R5 ;  /* 0x3fd774eb08050823 */ /* 0x000fe20000000805 */
[----:B------:R-:W-:-:S04]  /*0640*/  FSETP.NAN.AND P0, PT, |R6|, |R6|, PT ;  /* 0x400000060600720b */ /* 0x000fc80003f08200 */
[----:B------:R-:W-:Y:S01]  /*0650*/  LOP3.LUT R6, R5, 0x80000000, R6, 0xb8, !PT ;  /* 0x8000000005067812 */ /* 0x000fe200078eb806 */
[----:B0-----:R-:W-:-:S03]  /*0660*/  IMAD.WIDE.U32 R2, R0, 0x4, R2 ;  /* 0x0000000400027825 */ /* 0x001fc600078e0002 */
[----:B------:R-:W-:-:S05]  /*0670*/  FSEL R5, R6, R5, !P0 ;  /* 0x0000000506057208 */ /* 0x000fca0004000000 */
[----:B------:R-:W-:Y:S01]  /*0680*/  STG.E desc[UR6][R2.64], R5 ;  /* 0x0000000502007986 */ /* 0x000fe2000c101906 */
[----:B------:R-:W-:Y:S05]  /*0690*/  EXIT ;  /* 0x000000000000794d */ /* 0x000fea0003800000 */
.L_x_8:
[----:B------:R-:W-:-:S00]  /*06a0*/  BRA `(.L_x_8) ;  /* 0xfffffffc00fc7947 */ /* 0x000fc0000383ffff */
[----:B------:R-:W-:-:S00]  /*06b0*/  NOP ;  /* 0x0000000000007918 */ /* 0x000fc00000000000 */
        /* <DEDUP_REMOVED lines=12> */
.L_x_21:


//--------------------- .text.default_function_kernel --------------------------
	.section	.text.default_function_kernel,"ax",@progbits
	.align	128
        .global         default_function_kernel
        .type           default_function_kernel,@function
        .size           default_function_kernel,(.L_x_22 - default_function_kernel)
        .other          default_function_kernel,@"STO_CUDA_ENTRY STV_DEFAULT"
default_function_kernel:
.text.default_function_kernel:
        /* <DEDUP_REMOVED lines=8> */
[----:B---3--:R-:W-:-:S06]  /*0080*/  IMAD.WIDE.U32 R2, R7, 0x4, R2 ;  /* 0x0000000407027825 */ /* 0x008fcc00078e0002 */
[----:B--2---:R-:W2:Y:S01]  /*0090*/  LDG.E.CONSTANT R2, desc[UR6][R2.64] ;  /* 0x0000000602027981 */ /* 0x004ea2000c1e9900 */
[----:B----4-:R-:W-:Y:S01]  /*00a0*/  IMAD.WIDE.U32 R4, R7, 0x4, R4 ;  /* 0x0000000407047825 */ /* 0x010fe200078e0004 */
[----:B--2---:R-:W0:Y:S03]  /*00b0*/  FRND.CEIL R0, R2 ;  /* 0x0000000200007307 */ /* 0x004e260000209000 */
[----:B0-----:R-:W-:-:S05]  /*00c0*/  FMUL.RZ R0, R0, 0.15915493667125701904 ;  /* 0x3e22f98300007820 */ /* 0x001fca000040c000 */
[----:B------:R-:W0:Y:S02]  /*00d0*/  MUFU.COS R9, R0 ;  /* 0x0000000000097308 */ /* 0x000e240000000000 */
[----:B0-----:R-:W-:Y:S01]  /*00e0*/  STG.E desc[UR6][R4.64], R9 ;  /* 0x0000000904007986 */ /* 0x001fe2000c101906 */
[----:B------:R-:W-:Y:S05]  /*00f0*/  EXIT ;  /* 0x000000000000794d */ /* 0x000fea0003800000 */
.L_x_9:
        /* <DEDUP_REMOVED lines=16> */
.L_x_22:


//--------------------- .text.default_function_kernel_2 --------------------------
	.section	.text.default_function_kernel_2,"ax",@progbits
	.align	128
        .global         default_function_kernel_2
        .type           default_function_kernel_2,@function
        .size           default_function_kernel_2,(.L_x_23 - default_function_kernel_2)
        .other          default_function_kernel_2,@"STO_CUDA_ENTRY STV_DEFAULT"
default_function_kernel_2:
.text.default_function_kernel_2:
[----:B------:R-:W-:Y:S01]  /*0000*/  LDC R1, c[0x0][0x37c] ;  /* 0x0000df00ff017b82 */ /* 0x000fe20000000800 */
[----:B------:R-:W0:Y:S07]  /*0010*/  S2R R9, SR_TID.X ;  /* 0x0000000000097919 */ /* 0x000e2e0000002100 */
[----:B------:R-:W1:Y:S01]  /*0020*/  S2UR UR4, SR_CTAID.X ;  /* 0x00000000000479c3 */ /* 0x000e620000002500 */
[----:B------:R-:W2:Y:S07]  /*0030*/  LDCU.64 UR6, c[0x0][0x358] ;  /* 0x00006b00ff0677ac */ /* 0x000eae0008000a00 */
[----:B------:R-:W3:Y:S08]  /*0040*/  LDC.64 R2, c[0x0][0x388] ;  /* 0x0000e200ff027b82 */ /* 0x000ef00000000a00 */
[----:B------:R-:W4:Y:S01]  /*0050*/  LDC.64 R4, c[0x0][0x390] ;  /* 0x0000e400ff047b82 */ /* 0x000f220000000a00 */
[----:B-1----:R-:W-:-:S07]  /*0060*/  USHF.L.U32 UR4, UR4, 0x5, URZ ;  /* 0x0000000504047899 */ /* 0x002fce00080006ff */
[----:B------:R-:W1:Y:S01]  /*0070*/  LDC.64 R6, c[0x0][0x380] ;  /* 0x0000e000ff067b82 */ /* 0x000e620000000a00 */
[----:B0-----:R-:W-:-:S05]  /*0080*/  LOP3.LUT R9, R9, UR4, RZ, 0xfc, !PT ;  /* 0x0000000409097c12 */ /* 0x001fca000f8efcff */
[----:B---3--:R-:W-:-:S04]  /*0090*/  IMAD.WIDE.U32 R2, R9, 0x4, R2 ;  /* 0x0000000409027825 */ /* 0x008fc800078e0002 */
[C---:B----4-:R-:W-:Y:S02]  /*00a0*/  IMAD.WIDE.U32 R4, R9.reuse, 0x4, R4 ;  /* 0x0000000409047825 */ /* 0x050fe400078e0004 */
[----:B--2---:R-:W2:Y:S04]  /*00b0*/  LDG.E.CONSTANT R2, desc[UR6][R2.64] ;  /* 0x0000000602027981 */ /* 0x004ea8000c1e9900 */
[----:B------:R-:W2:Y:S01]  /*00c0*/  LDG.E.CONSTANT R5, desc[UR6][R4.64] ;  /* 0x0000000604057981 */ /* 0x000ea2000c1e9900 */
[----:B-1----:R-:W-:-:S04]  /*00d0*/  IMAD.WIDE.U32 R6, R9, 0x4, R6 ;  /* 0x0000000409067825 */ /* 0x002fc800078e0006 */
[----:B--2---:R-:W-:-:S05]  /*00e0*/  FMUL R9, R2, R5 ;  /* 0x0000000502097220 */ /* 0x004fca0000400000 */
[----:B------:R-:W-:Y:S01]  /*00f0*/  STG.E desc[UR6][R6.64], R9 ;  /* 0x0000000906007986 */ /* 0x000fe2000c101906 */
[----:B------:R-:W-:Y:S05]  /*0100*/  EXIT ;  /* 0x000000000000794d */ /* 0x000fea0003800000 */
.L_x_10:
        /* <DEDUP_REMOVED lines=15> */
.L_x_23:


//--------------------- .text.default_function_kernel_1 --------------------------
	.section	.text.default_function_kernel_1,"ax",@progbits
	.align	128
        .global         default_function_kernel_1
        .type           default_function_kernel_1,@function
        .size           default_function_kernel_1,(.L_x_24 - default_function_kernel_1)
        .other          default_function_kernel_1,@"STO_CUDA_ENTRY STV_DEFAULT"
default_function_kernel_1:
.text.default_function_kernel_1:
        /* <DEDUP_REMOVED lines=12> */
[----:B0-----:R-:W-:-:S05]  /*00c0*/  FADD R9, R2, R9 ;  /* 0x0000000902097221 */ /* 0x001fca0000000000 */
[----:B------:R-:W-:Y:S01]  /*00d0*/  STG.E desc[UR6][R4.64], R9 ;  /* 0x0000000904007986 */ /* 0x000fe2000c101906 */
[----:B------:R-:W-:Y:S05]  /*00e0*/  EXIT ;  /* 0x000000000000794d */ /* 0x000fea0003800000 */
.L_x_11:
        /* <DEDUP_REMOVED lines=9> */
.L_x_24:


//--------------------- .text.default_function_kernel_4 --------------------------
	.section	.text.default_function_kernel_4,"ax",@progbits
	.align	128
        .global         default_function_kernel_4
        .type           default_function_kernel_4,@function
        .size           default_function_kernel_4,(.L_x_25 - default_function_kernel_4)
        .other          default_function_kernel_4,@"STO_CUDA_ENTRY STV_DEFAULT"
default_function_kernel_4:
.text.default_function_kernel_4:
        /* <DEDUP_REMOVED lines=35> */
[----:B------:R-:W-:-:S04]  /*0230*/  @!P1 FADD R4, R4, -1 ;  /* 0xbf80000004049421 */ /* 0x000fc80000000000 */
[----:B------:R-:W-:Y:S01]  /*0240*/  @P0 IMAD.MOV.U32 R3, RZ, RZ, R4 ;  /* 0x000000ffff030224 */ /* 0x000fe200078e0004 */
[----:B------:R-:W-:Y:S06]  /*0250*/  @P0 BRA `(.L_x_16) ;  /* 0x0000000000200947 */ /* 0x000fec0003800000 */
[----:B------:R-:W-:Y:S01]  /*0260*/  FADD R4, |R5|, |R5| ;  /* 0x4000000505047221 */ /* 0x000fe20000000200 */
[----:B------:R-:W-:-:S04]  /*0270*/  FADD R3, R3, 1 ;  /* 0x3f80000003037421 */ /* 0x000fc80000000000 */
[----:B------:R-:W-:-:S13]  /*0280*/  FSETP.GE.AND P0, PT, R8, R4, PT ;  /* 0x000000040800720b */ /* 0x000fda0003f06000 */
[----:B------:R-:W-:-:S05]  /*0290*/  @P0 FFMA R4, |R5|, -3, R8 ;  /* 0xc040000005040823 */ /* 0x000fca0000000208 */
[----:B------:R-:W-:Y:S01]  /*02a0*/  FSETP.GE.AND P1, PT, R4, RZ, P0 ;  /* 0x000000ff0400720b */ /* 0x000fe20000726000 */
[----:B------:R-:W-:-:S12]  /*02b0*/  @P0 FADD R4, R3, 1 ;  /* 0x3f80000003040421 */ /* 0x000fd80000000000 */
[----:B------:R-:W-:-:S04]  /*02c0*/  @P1 FADD R4, R4, 1 ;  /* 0x3f80000004041421 */ /* 0x000fc80000000000 */
[----:B------:R-:W-:-:S07]  /*02d0*/  @P0 IMAD.MOV.U32 R3, RZ, RZ, R4 ;  /* 0x000000ffff030224 */ /* 0x000fce00078e0004 */
.L_x_16:
[----:B------:R-:W-:Y:S05]  /*02e0*/  BSYNC.RECONVERGENT B1 ;  /* 0x0000000000017941 */ /* 0x000fea0003800200 */
.L_x_15:
[----:B------:R-:W-:Y:S01]  /*02f0*/  FFMA R0, -|R5|, R3, R0 ;  /* 0x0000000305007223 */ /* 0x000fe20000000300 */
[----:B------:R-:W-:Y:S06]  /*0300*/  BRA `(.L_x_13) ;  /* 0x0000000000787947 */ /* 0x000fec0003800000 */
.L_x_14:
        /* <DEDUP_REMOVED lines=14> */
.L_x_19:
        /* <DEDUP_REMOVED lines=13> */
.L_x_18:
[----:B------:R-:W-:Y:S05]  /*04c0*/  BSYNC.RECONVERGENT B1 ;  /* 0x0000000000017941 */ /* 0x000fea0003800200 */
.L_x_17:
[----:B0-----:R-:W-:-:S04]  /*04d0*/  FMUL R3, R0, 1.1920928955078125e-07 ;  /* 0x3400000000037820 */ /* 0x001fc80000400000 */
[----:B------:R-:W-:-:S07]  /*04e0*/  FMUL R0, R10, R3 ;  /* 0x000000030a007220 */ /* 0x000fce0000400000 */
.L_x_13:
[----:B------:R-:W-:Y:S05]  /*04f0*/  BSYNC.RECONVERGENT B0 ;  /* 0x0000000000007941 */ /* 0x000fea0003800200 */
.L_x_12:
[C---:B------:R-:W-:Y:S02]  /*0500*/  FSETP.NAN.AND P0, PT, |R0|.reuse, |R0|, PT ;  /* 0x400000000000720b */ /* 0x040fe40003f08200 */
[C---:B------:R-:W-:Y:S02]  /*0510*/  LOP3.LUT R5, R0.reuse, 0x80000000, R2, 0xb8, !PT ;  /* 0x8000000000057812 */ /* 0x040fe400078eb802 */
[----:B------:R-:W0:Y:S02]  /*0520*/  LDC.64 R2, c[0x0][0x380] ;  /* 0x0000e000ff027b82 */ /* 0x000e240000000a00 */
[----:B------:R-:W-:-:S05]  /*0530*/  FSEL R5, R0, R5, P0 ;  /* 0x0000000500057208 */ /* 0x000fca0000000000 */
[----:B------:R-:W-:-:S06]  /*0540*/  FMUL.RZ R5, R5, 0.15915493667125701904 ;  /* 0x3e22f98305057820 */ /* 0x000fcc000040c000 */
[----:B------:R-:W1:Y:S01]  /*0550*/  MUFU.COS R5, R5 ;  /* 0x0000000500057308 */ /* 0x000e620000000000 */
[----:B0-----:R-:W-:-:S05]  /*0560*/  IMAD.WIDE.U32 R2, R7, 0x4, R2 ;  /* 0x0000000407027825 */ /* 0x001fca00078e0002 */
[----:B-1----:R-:W-:Y:S01]  /*0570*/  STG.E desc[UR6][R2.64], R5 ;  /* 0x0000000502007986 */ /* 0x002fe2000c101906 */
[----:B------:R-:W-:Y:S05]  /*0580*/  EXIT ;  /* 0x000000000000794d */ /* 0x000fea0003800000 */
.L_x_20:
        /* <DEDUP_REMOVED lines=15> */
.L_x_25:


//--------------------- .nv.shared.reserved.0     --------------------------
	.section	.nv.shared.reserved.0,"aw",@nobits
	.weak		__nv_reservedSMEM_offset_0_alias
	.size		__nv_reservedSMEM_offset_0_alias, 0, 64
	.other		__nv_reservedSMEM_offset_0_alias,@"STO_CUDA_RESERVED_SHARED STV_DEFAULT"
__nv_reservedSMEM_offset_0_alias:
	.zero		0
	.zero		64


//--------------------- .nv.constant0.default_function_kernel_3 --------------------------
	.section	.nv.constant0.default_function_kernel_3,"a",@progbits
	.sectionflags	@""
	.align	4
.nv.constant0.default_function_kernel_3:
	.zero		920


//--------------------- .nv.constant0.default_function_kernel --------------------------
	.section	.nv.constant0.default_function_kernel,"a",@progbits
	.sectionflags	@""
	.align	4
.nv.constant0.default_function_kernel:
	.zero		912


//--------------------- .nv.constant0.default_function_kernel_2 --------------------------
	.section	.nv.constant0.default_function_kernel_2,"a",@progbits
	.sectionflags	@""
	.align	4
.nv.constant0.default_function_kernel_2:
	.zero		920


//--------------------- .nv.constant0.default_function_kernel_1 --------------------------
	.section	.nv.constant0.default_function_kernel_1,"a",@progbits
	.sectionflags	@""
	.align	4
.nv.constant0.default_function_kernel_1:
	.zero		912


//--------------------- .nv.constant0.default_function_kernel_4 --------------------------
	.section	.nv.constant0.default_function_kernel_4,"a",@progbits
	.sectionflags	@""
	.align	4
.nv.constant0.default_function_kernel_4:
	.zero		920


//--------------------- SYMBOLS --------------------------

	.type		.nv.reservedSmem.offset0,@object
	.size		.nv.reservedSmem.offset0,0x4
